//
// Generated by NVIDIA NVVM Compiler
//
// Compiler Build ID: CL-36424714
// Cuda compilation tools, release 13.0, V13.0.88
// Based on NVVM 20.0.0
//

.version 9.0
.target sm_100
.address_size 64

	// .globl	_Z6pruebaPii

.visible .entry _Z6pruebaPii(
	.param .u64 .ptr .align 1 _Z6pruebaPii_param_0,
	.param .u32 _Z6pruebaPii_param_1
)
{
	.reg .b32 	%r<4>;
	.reg .b64 	%rd<5>;

	ld.param.u64 	%rd1, [_Z6pruebaPii_param_0];
	cvta.to.global.u64 	%rd2, %rd1;
	mov.u32 	%r1, %ctaid.x;
	mul.wide.u32 	%rd3, %r1, 4;
	add.s64 	%rd4, %rd2, %rd3;
	ld.global.u32 	%r2, [%rd4];
	add.s32 	%r3, %r2, 2;
	st.global.u32 	[%rd4], %r3;
	ret;

}


// ===== COMPILED SASS (sm_100) =====

	.target	sm_100

	.elftype	@"ET_EXEC"


//--------------------- .note.nv.tkinfo           --------------------------
	.section	.note.nv.tkinfo,"",@"SHT_NOTE"
	.sectionflags	@"SHF_NOTE_NV_TKINFO"
	.tkinfo
        /*0018*/ 	.word	0x00000002
        /*0030*/ 	.string	""
        /*0030*/ 	.string	"ptxas"
        /*0030*/ 	.string	"Cuda compilation tools, release 13.0, V13.0.88"
        /*0030*/ 	.string	"Build cuda_13.0.r13.0/compiler.36424714_0"
        /*0030*/ 	.string	"-arch sm_100 -m 64 "



//--------------------- .note.nv.cuinfo           --------------------------
	.section	.note.nv.cuinfo,"",@"SHT_NOTE"
	.sectionflags	@"SHF_NOTE_NV_CUINFO"
        /*0018*/ 	.short	0x0002
        /*001a*/ 	.short	0x0064
        /*001c*/ 	.short	0x0082
	.zero		2


//--------------------- .nv.info                  --------------------------
	.section	.nv.info,"",@"SHT_CUDA_INFO"
	.align	4


	//----- nvinfo : EIATTR_REGCOUNT
	.align		4
        /*0000*/ 	.byte	0x04, 0x2f
        /*0002*/ 	.short	(.L_1 - .L_0)
	.align		4
.L_0:
        /*0004*/ 	.word	index@(_Z6pruebaPii)
        /*0008*/ 	.word	0x00000008


	//----- nvinfo : EIATTR_FRAME_SIZE
	.align		4
.L_1:
        /*000c*/ 	.byte	0x04, 0x11
        /*000e*/ 	.short	(.L_3 - .L_2)
	.align		4
.L_2:
        /*0010*/ 	.word	index@(_Z6pruebaPii)
        /*0014*/ 	.word	0x00000000


	//----- nvinfo : EIATTR_MIN_STACK_SIZE
	.align		4
.L_3:
        /*0018*/ 	.byte	0x04, 0x12
        /*001a*/ 	.short	(.L_5 - .L_4)
	.align		4
.L_4:
        /*001c*/ 	.word	index@(_Z6pruebaPii)
        /*0020*/ 	.word	0x00000000
.L_5:


//--------------------- .nv.compat                --------------------------
	.section	.nv.compat,"",@"SHT_CUDA_COMPAT_INFO"
	.align	4
        /*0000*/ 	.byte	0x02, 0x09, 0x00, 0x00, 0x02, 0x02, 0x01, 0x00, 0x02, 0x05, 0x05, 0x00, 0x03, 0x07, 0x01, 0x01
        /*0010*/ 	.byte	0x02, 0x03, 0x00, 0x00, 0x02, 0x06, 0x01, 0x00, 0x04, 0x0b, 0x08, 0x00, 0x09, 0x00, 0x00, 0x00
        /*0020*/ 	.byte	0x00, 0x00, 0x00, 0x00


//--------------------- .nv.info._Z6pruebaPii     --------------------------
	.section	.nv.info._Z6pruebaPii,"",@"SHT_CUDA_INFO"
	.sectionflags	@""
	.align	4


	//----- nvinfo : EIATTR_CUDA_API_VERSION
	.align		4
        /*0000*/ 	.byte	0x04, 0x37
        /*0002*/ 	.short	(.L_7 - .L_6)
.L_6:
        /*0004*/ 	.word	0x00000082


	//----- nvinfo : EIATTR_KPARAM_INFO
	.align		4
.L_7:
        /*0008*/ 	.byte	0x04, 0x17
        /*000a*/ 	.short	(.L_9 - .L_8)
.L_8:
        /*000c*/ 	.word	0x00000000
        /*0010*/ 	.short	0x0001
        /*0012*/ 	.short	0x0008
        /*0014*/ 	.byte	0x00, 0xf0, 0x11, 0x00


	//----- nvinfo : EIATTR_KPARAM_INFO
	.align		4
.L_9:
        /*0018*/ 	.byte	0x04, 0x17
        /*001a*/ 	.short	(.L_11 - .L_10)
.L_10:
        /*001c*/ 	.word	0x00000000
        /*0020*/ 	.short	0x0000
        /*0022*/ 	.short	0x0000
        /*0024*/ 	.byte	0x00, 0xf5, 0x21, 0x00


	//----- nvinfo : EIATTR_SPARSE_MMA_MASK
	.align		4
.L_11:
        /*0028*/ 	.byte	0x03, 0x50
        /*002a*/ 	.short	0x0000


	//----- nvinfo : EIATTR_MAXREG_COUNT
	.align		4
        /*002c*/ 	.byte	0x03, 0x1b
        /*002e*/ 	.short	0x00ff


	//----- nvinfo : EIATTR_MERCURY_ISA_VERSION
	.align		4
        /*0030*/ 	.byte	0x03, 0x5f
        /*0032*/ 	.short	0x0101


	//----- nvinfo : EIATTR_VRC_CTA_INIT_COUNT
	.align		4
        /*0034*/ 	.byte	0x02, 0x4a
	.zero		1
	.zero		1


	//----- nvinfo : EIATTR_EXIT_INSTR_OFFSETS
	.align		4
        /*0038*/ 	.byte	0x04, 0x1c
        /*003a*/ 	.short	(.L_13 - .L_12)


	//   ....[0]....
.L_12:
        /*003c*/ 	.word	0x00000080


	//----- nvinfo : EIATTR_CBANK_PARAM_SIZE
	.align		4
.L_13:
        /*0040*/ 	.byte	0x03, 0x19
        /*0042*/ 	.short	0x000c


	//----- nvinfo : EIATTR_PARAM_CBANK
	.align		4
        /*0044*/ 	.byte	0x04, 0x0a
        /*0046*/ 	.short	(.L_15 - .L_14)
	.align		4
.L_14:
        /*0048*/ 	.word	index@(.nv.constant0._Z6pruebaPii)
        /*004c*/ 	.short	0x0380
        /*004e*/ 	.short	0x000c


	//----- nvinfo : EIATTR_SW_WAR
	.align		4
.L_15:
        /*0050*/ 	.byte	0x04, 0x36
        /*0052*/ 	.short	(.L_17 - .L_16)
.L_16:
        /*0054*/ 	.word	0x00000008
.L_17:


//--------------------- .nv.callgraph             --------------------------
	.section	.nv.callgraph,"",@"SHT_CUDA_CALLGRAPH"
	.align	4
	.sectionentsize	8
	.align		4
        /*0000*/ 	.word	0x00000000
	.align		4
        /*0004*/ 	.word	0xffffffff
	.align		4
        /*0008*/ 	.word	0x00000000
	.align		4
        /*000c*/ 	.word	0xfffffffe
	.align		4
        /*0010*/ 	.word	0x00000000
	.align		4
        /*0014*/ 	.word	0xfffffffd
	.align		4
        /*0018*/ 	.word	0x00000000
	.align		4
        /*001c*/ 	.word	0xfffffffc


//--------------------- .text._Z6pruebaPii        --------------------------
	.section	.text._Z6pruebaPii,"ax",@progbits
	.align	128
        .global         _Z6pruebaPii
        .type           _Z6pruebaPii,@function
        .size           _Z6pruebaPii,(.L_x_1 - _Z6pruebaPii)
        .other          _Z6pruebaPii,@"STO_CUDA_ENTRY STV_DEFAULT"
_Z6pruebaPii:
.text._Z6pruebaPii:
[----:B------:R-:W-:Y:S01]  /*0000*/  LDC R1, c[0x0][0x37c] ;  /* 0x0000df00ff017b82 */ /* 0x000fe20000000800 */
[----:B------:R-:W0:Y:S07]  /*0010*/  S2R R5, SR_CTAID.X ;  /* 0x0000000000057919 */ /* 0x000e2e0000002500 */
[----:B------:R-:W0:Y:S01]  /*0020*/  LDC.64 R2, c[0x0][0x380] ;  /* 0x0000e000ff027b82 */ /* 0x000e220000000a00 */
[----:B------:R-:W1:Y:S01]  /*0030*/  LDCU.64 UR4, c[0x0][0x358] ;  /* 0x00006b00ff0477ac */ /* 0x000e620008000a00 */
[----:B0-----:R-:W-:-:S05]  /*0040*/  IMAD.WIDE.U32 R2, R5, 0x4, R2 ;  /* 0x0000000405027825 */ /* 0x001fca00078e0002 */
[----:B-1----:R-:W2:Y:S02]  /*0050*/  LDG.E R0, desc[UR4][R2.64] ;  /* 0x0000000402007981 */ /* 0x002ea4000c1e1900 */
[----:B--2---:R-:W-:-:S05]  /*0060*/  IADD3 R5, PT, PT, R0, 0x2, RZ ;  /* 0x0000000200057810 */ /* 0x004fca0007ffe0ff */
[----:B------:R-:W-:Y:S01]  /*0070*/  STG.E desc[UR4][R2.64], R5 ;  /* 0x0000000502007986 */ /* 0x000fe2000c101904 */
[----:B------:R-:W-:Y:S05]  /*0080*/  EXIT ;  /* 0x000000000000794d */ /* 0x000fea0003800000 */
.L_x_0:
[----:B------:R-:W-:-:S00]  /*0090*/  BRA `(.L_x_0) ;  /* 0xfffffffc00fc7947 */ /* 0x000fc0000383ffff */
[----:B------:R-:W-:-:S00]  /*00a0*/  NOP ;  /* 0x0000000000007918 */ /* 0x000fc00000000000 */
        /* <DEDUP_REMOVED lines=13> */
.L_x_1:


//--------------------- .nv.shared.reserved.0     --------------------------
	.section	.nv.shared.reserved.0,"aw",@nobits
	.weak		__nv_reservedSMEM_offset_0_alias
	.size		__nv_reservedSMEM_offset_0_alias, 0, 64
	.other		__nv_reservedSMEM_offset_0_alias,@"STO_CUDA_RESERVED_SHARED STV_DEFAULT"
__nv_reservedSMEM_offset_0_alias:
	.zero		0
	.zero		64


//--------------------- .nv.constant0._Z6pruebaPii --------------------------
	.section	.nv.constant0._Z6pruebaPii,"a",@progbits
	.sectionflags	@""
	.align	4
.nv.constant0._Z6pruebaPii:
	.zero		908


//--------------------- SYMBOLS --------------------------

	.type		.nv.reservedSmem.offset0,@object
	.size		.nv.reservedSmem.offset0,0x4
